	.headerflags	@"EF_CUDA_TEXMODE_UNIFIED EF_CUDA_64BIT_ADDRESS EF_CUDA_ACCELERATORS EF_CUDA_SM90 EF_CUDA_VIRTUAL_SM(EF_CUDA_SM90)"
	.elftype	@"ET_EXEC"


//--------------------- .nv.info                  --------------------------
	.section	.nv.info,"",@"SHT_CUDA_INFO"
	.align	4


	//----- nvinfo : EIATTR_REGCOUNT
	.align		4
        /*0000*/ 	.byte	0x04, 0x2f
        /*0002*/ 	.short	(.L_3 - .L_2)
	.align		4
.L_2:
        /*0004*/ 	.word	index@(triton_poi_fused__native_batch_norm_legit_no_training__unsafe_index_relu_22)
        /*0008*/ 	.word	0x00000018


	//----- nvinfo : EIATTR_MIN_STACK_SIZE
	.align		4
.L_3:
        /*000c*/ 	.byte	0x04, 0x12
        /*000e*/ 	.short	(.L_5 - .L_4)
	.align		4
.L_4:
        /*0010*/ 	.word	index@(triton_poi_fused__native_batch_norm_legit_no_training__unsafe_index_relu_22)
        /*0014*/ 	.word	0x00000000


	//----- nvinfo : EIATTR_FRAME_SIZE
	.align		4
.L_5:
        /*0018*/ 	.byte	0x04, 0x11
        /*001a*/ 	.short	(.L_7 - .L_6)
	.align		4
.L_6:
        /*001c*/ 	.word	index@(triton_poi_fused__native_batch_norm_legit_no_training__unsafe_index_relu_22)
        /*0020*/ 	.word	0x00000000


	//----- nvinfo : EIATTR_MIN_STACK_SIZE
	.align		4
.L_7:
        /*0024*/ 	.byte	0x04, 0x12
        /*0026*/ 	.short	(.L_9 - .L_8)
	.align		4
.L_8:
        /*0028*/ 	.word	index@(triton_poi_fused__native_batch_norm_legit_no_training__unsafe_index_relu_22)
        /*002c*/ 	.word	0x00000000
.L_9:


//--------------------- .nv.info.triton_poi_fused__native_batch_norm_legit_no_training__unsafe_index_relu_22 --------------------------
	.section	.nv.info.triton_poi_fused__native_batch_norm_legit_no_training__unsafe_index_relu_22,"",@"SHT_CUDA_INFO"
	.sectionflags	@""
	.align	4


	//----- nvinfo : EIATTR_CUDA_API_VERSION
	.align		4
        /*0000*/ 	.byte	0x04, 0x37
        /*0002*/ 	.short	(.L_11 - .L_10)
.L_10:
        /*0004*/ 	.word	0x0000007c


	//----- nvinfo : EIATTR_KPARAM_INFO
	.align		4
.L_11:
        /*0008*/ 	.byte	0x04, 0x17
        /*000a*/ 	.short	(.L_13 - .L_12)
.L_12:
        /*000c*/ 	.word	0x00000000
        /*0010*/ 	.short	0x0007
        /*0012*/ 	.short	0x0038
        /*0014*/ 	.byte	0x00, 0xf0, 0x11, 0x00


	//----- nvinfo : EIATTR_KPARAM_INFO
	.align		4
.L_13:
        /*0018*/ 	.byte	0x04, 0x17
        /*001a*/ 	.short	(.L_15 - .L_14)
.L_14:
        /*001c*/ 	.word	0x00000000
        /*0020*/ 	.short	0x0006
        /*0022*/ 	.short	0x0030
        /*0024*/ 	.byte	0x00, 0xf4, 0x21, 0x00


	//----- nvinfo : EIATTR_KPARAM_INFO
	.align		4
.L_15:
        /*0028*/ 	.byte	0x04, 0x17
        /*002a*/ 	.short	(.L_17 - .L_16)
.L_16:
        /*002c*/ 	.word	0x00000000
        /*0030*/ 	.short	0x0005
        /*0032*/ 	.short	0x0028
        /*0034*/ 	.byte	0x00, 0xf4, 0x21, 0x00


	//----- nvinfo : EIATTR_KPARAM_INFO
	.align		4
.L_17:
        /*0038*/ 	.byte	0x04, 0x17
        /*003a*/ 	.short	(.L_19 - .L_18)
.L_18:
        /*003c*/ 	.word	0x00000000
        /*0040*/ 	.short	0x0004
        /*0042*/ 	.short	0x0020
        /*0044*/ 	.byte	0x00, 0xf4, 0x21, 0x00


	//----- nvinfo : EIATTR_KPARAM_INFO
	.align		4
.L_19:
        /*0048*/ 	.byte	0x04, 0x17
        /*004a*/ 	.short	(.L_21 - .L_20)
.L_20:
        /*004c*/ 	.word	0x00000000
        /*0050*/ 	.short	0x0003
        /*0052*/ 	.short	0x0018
        /*0054*/ 	.byte	0x00, 0xf4, 0x21, 0x00


	//----- nvinfo : EIATTR_KPARAM_INFO
	.align		4
.L_21:
        /*0058*/ 	.byte	0x04, 0x17
        /*005a*/ 	.short	(.L_23 - .L_22)
.L_22:
        /*005c*/ 	.word	0x00000000
        /*0060*/ 	.short	0x0002
        /*0062*/ 	.short	0x0010
        /*0064*/ 	.byte	0x00, 0xf4, 0x21, 0x00


	//----- nvinfo : EIATTR_KPARAM_INFO
	.align		4
.L_23:
        /*0068*/ 	.byte	0x04, 0x17
        /*006a*/ 	.short	(.L_25 - .L_24)
.L_24:
        /*006c*/ 	.word	0x00000000
        /*0070*/ 	.short	0x0001
        /*0072*/ 	.short	0x0008
        /*0074*/ 	.byte	0x00, 0xf4, 0x21, 0x00


	//----- nvinfo : EIATTR_KPARAM_INFO
	.align		4
.L_25:
        /*0078*/ 	.byte	0x04, 0x17
        /*007a*/ 	.short	(.L_27 - .L_26)
.L_26:
        /*007c*/ 	.word	0x00000000
        /*0080*/ 	.short	0x0000
        /*0082*/ 	.short	0x0000
        /*0084*/ 	.byte	0x00, 0xf4, 0x21, 0x00


	//----- nvinfo : EIATTR_SPARSE_MMA_MASK
	.align		4
.L_27:
        /*0088*/ 	.byte	0x03, 0x50
        /*008a*/ 	.short	0x0000


	//----- nvinfo : EIATTR_MAXREG_COUNT
	.align		4
        /*008c*/ 	.byte	0x03, 0x1b
        /*008e*/ 	.short	0x00ff


	//----- nvinfo : EIATTR_EXIT_INSTR_OFFSETS
	.align		4
        /*0090*/ 	.byte	0x04, 0x1c
        /*0092*/ 	.short	(.L_29 - .L_28)


	//   ....[0]....
.L_28:
        /*0094*/ 	.word	0x00000570


	//----- nvinfo : EIATTR_REQNTID
	.align		4
.L_29:
        /*0098*/ 	.byte	0x04, 0x10
        /*009a*/ 	.short	(.L_31 - .L_30)
.L_30:
        /*009c*/ 	.word	0x00000100
        /*00a0*/ 	.word	0x00000001
        /*00a4*/ 	.word	0x00000001


	//----- nvinfo : EIATTR_CBANK_PARAM_SIZE
	.align		4
.L_31:
        /*00a8*/ 	.byte	0x03, 0x19
        /*00aa*/ 	.short	0x003c


	//----- nvinfo : EIATTR_PARAM_CBANK
	.align		4
        /*00ac*/ 	.byte	0x04, 0x0a
        /*00ae*/ 	.short	(.L_33 - .L_32)
	.align		4
.L_32:
        /*00b0*/ 	.word	index@(.nv.constant0.triton_poi_fused__native_batch_norm_legit_no_training__unsafe_index_relu_22)
        /*00b4*/ 	.short	0x0210
        /*00b6*/ 	.short	0x003c


	//----- nvinfo : EIATTR_SW_WAR
	.align		4
.L_33:
        /*00b8*/ 	.byte	0x04, 0x36
        /*00ba*/ 	.short	(.L_35 - .L_34)
.L_34:
        /*00bc*/ 	.word	0x00000008
.L_35:


//--------------------- .nv.callgraph             --------------------------
	.section	.nv.callgraph,"",@"SHT_CUDA_CALLGRAPH"
	.align	4
	.sectionentsize	8
	.align		4
        /*0000*/ 	.word	0x00000000
	.align		4
        /*0004*/ 	.word	0xffffffff
	.align		4
        /*0008*/ 	.word	0x00000000
	.align		4
        /*000c*/ 	.word	0xfffffffe
	.align		4
        /*0010*/ 	.word	0x00000000
	.align		4
        /*0014*/ 	.word	0xfffffffd
	.align		4
        /*0018*/ 	.word	0x00000000
	.align		4
        /*001c*/ 	.word	0xfffffffc


//--------------------- .nv.constant4             --------------------------
	.section	.nv.constant4,"a",@progbits
	.align	8
	.align		8
.nv.constant4:
        /*0000*/ 	.dword	_$_str
	.align		8
        /*0008*/ 	.dword	_$_str_$_2


//--------------------- .text.triton_poi_fused__native_batch_norm_legit_no_training__unsafe_index_relu_22 --------------------------
	.section	.text.triton_poi_fused__native_batch_norm_legit_no_training__unsafe_index_relu_22,"ax",@progbits
	.align	128
        .global         triton_poi_fused__native_batch_norm_legit_no_training__unsafe_index_relu_22
        .type           triton_poi_fused__native_batch_norm_legit_no_training__unsafe_index_relu_22,@function
        .size           triton_poi_fused__native_batch_norm_legit_no_training__unsafe_index_relu_22,(.L_x_1 - triton_poi_fused__native_batch_norm_legit_no_training__unsafe_index_relu_22)
        .other          triton_poi_fused__native_batch_norm_legit_no_training__unsafe_index_relu_22,@"STO_CUDA_ENTRY STV_DEFAULT"
triton_poi_fused__native_batch_norm_legit_no_training__unsafe_index_relu_22:
.text.triton_poi_fused__native_batch_norm_legit_no_training__unsafe_index_relu_22:
[----:B------:R-:W-:Y:S01]  /*0000*/  LDC R1, c[0x0][0x28] ;  /* 0x00000a00ff017b82 */ /* 0x000fe20000000800 */
[----:B------:R-:W1:Y:S07]  /*0010*/  S2R R0, SR_TID.X ;  /* 0x0000000000007919 */ /* 0x000e6e0000002100 */
[----:B------:R-:W2:Y:S01]  /*0020*/  LDC.64 R4, c[0x0][0x210] ;  /* 0x00008400ff047b82 */ /* 0x000ea20000000a00 */
[----:B------:R-:W-:Y:S01]  /*0030*/  ULDC.64 UR4, c[0x0][0x208] ;  /* 0x0000820000047ab9 */ /* 0x000fe20000000a00 */
[----:B------:R-:W-:Y:S01]  /*0040*/  ULDC.64 UR6, c[0x0][0x218] ;  /* 0x0000860000067ab9 */ /* 0x000fe20000000a00 */
[----:B------:R-:W3:Y:S05]  /*0050*/  S2R R11, SR_CTAID.X ;  /* 0x00000000000b7919 */ /* 0x000eea0000002500 */
[----:B------:R-:W4:Y:S08]  /*0060*/  LDC.64 R16, c[0x0][0x228] ;  /* 0x00008a00ff107b82 */ /* 0x000f300000000a00 */
[----:B------:R-:W5:Y:S01]  /*0070*/  LDC.64 R12, c[0x0][0x220] ;  /* 0x00008800ff0c7b82 */ /* 0x000f620000000a00 */
[----:B-1----:R-:W-:-:S05]  /*0080*/  IMAD.SHL.U32 R0, R0, 0x2, RZ ;  /* 0x0000000200007824 */ /* 0x002fca00078e00ff */
[----:B------:R-:W-:-:S05]  /*0090*/  LOP3.LUT R0, R0, 0x1fe, RZ, 0xc0, !PT ;  /* 0x000001fe00007812 */ /* 0x000fca00078ec0ff */
[----:B---3--:R-:W-:-:S05]  /*00a0*/  IMAD R0, R11, 0x200, R0 ;  /* 0x000002000b007824 */ /* 0x008fca00078e0200 */
[----:B------:R-:W-:-:S04]  /*00b0*/  SHF.R.S32.HI R3, RZ, 0x1f, R0 ;  /* 0x0000001fff037819 */ /* 0x000fc80000011400 */
[----:B------:R-:W-:-:S04]  /*00c0*/  LEA.HI R3, R3, R0, RZ, 0x4 ;  /* 0x0000000003037211 */ /* 0x000fc800078f20ff */
[----:B------:R-:W-:-:S04]  /*00d0*/  SHF.R.S32.HI R2, RZ, 0x4, R3 ;  /* 0x00000004ff027819 */ /* 0x000fc80000011403 */
[----:B------:R-:W-:-:S04]  /*00e0*/  LEA.HI R6, R2, R2, RZ, 0x4 ;  /* 0x0000000202067211 */ /* 0x000fc800078f20ff */
[----:B------:R-:W-:-:S05]  /*00f0*/  LOP3.LUT R7, R6, 0xfffffff0, RZ, 0xc0, !PT ;  /* 0xfffffff006077812 */ /* 0x000fca00078ec0ff */
[----:B------:R-:W-:Y:S01]  /*0100*/  IMAD.IADD R7, R2, 0x1, -R7 ;  /* 0x0000000102077824 */ /* 0x000fe200078e0a07 */
[----:B------:R-:W-:-:S03]  /*0110*/  LOP3.LUT R3, R3, 0xfffffff0, RZ, 0xc0, !PT ;  /* 0xfffffff003037812 */ /* 0x000fc600078ec0ff */
[----:B--2---:R-:W-:-:S04]  /*0120*/  IMAD.WIDE R8, R7, 0x8, R4 ;  /* 0x0000000807087825 */ /* 0x004fc800078e0204 */
[----:B------:R-:W-:Y:S02]  /*0130*/  IMAD.IADD R3, R0, 0x1, -R3 ;  /* 0x0000000100037824 */ /* 0x000fe400078e0a03 */
[----:B------:R-:W2:Y:S02]  /*0140*/  LDG.E.EL.64 R8, desc[UR4][R8.64] ;  /* 0x0000000408087981 */ /* 0x000ea4000c2e1b00 */
[----:B------:R-:W-:-:S06]  /*0150*/  IMAD.WIDE R4, R3, 0x8, R4 ;  /* 0x0000000803047825 */ /* 0x000fcc00078e0204 */
[----:B------:R-:W3:Y:S01]  /*0160*/  LDG.E.EL.128 R4, desc[UR4][R4.64] ;  /* 0x0000000404047981 */ /* 0x000ee2000c2e1d00 */
[----:B------:R-:W-:Y:S02]  /*0170*/  SHF.R.S32.HI R3, RZ, 0x16, R11 ;  /* 0x00000016ff037819 */ /* 0x000fe4000001140b */
[----:B------:R-:W1:Y:S02]  /*0180*/  LDC.64 R10, c[0x0][0x230] ;  /* 0x00008c00ff0a7b82 */ /* 0x000e640000000a00 */
[----:B------:R-:W-:-:S04]  /*0190*/  SGXT R3, R3, 0x1 ;  /* 0x000000010303781a */ /* 0x000fc80000000200 */
[----:B------:R-:W-:-:S04]  /*01a0*/  LEA.HI R3, R3, R0, RZ, 0x8 ;  /* 0x0000000003037211 */ /* 0x000fc800078f40ff */
[----:B------:R-:W-:-:S04]  /*01b0*/  SHF.R.S32.HI R14, RZ, 0x8, R3 ;  /* 0x00000008ff0e7819 */ /* 0x000fc80000011403 */
[----:B------:R-:W-:-:S04]  /*01c0*/  LEA.HI R2, R14, R14, RZ, 0x8 ;  /* 0x0000000e0e027211 */ /* 0x000fc800078f40ff */
[----:B------:R-:W-:-:S05]  /*01d0*/  LOP3.LUT R3, R2, 0xffffff00, RZ, 0xc0, !PT ;  /* 0xffffff0002037812 */ /* 0x000fca00078ec0ff */
[----:B------:R-:W-:-:S04]  /*01e0*/  IMAD.IADD R3, R14, 0x1, -R3 ;  /* 0x000000010e037824 */ /* 0x000fc800078e0a03 */
[----:B----4-:R-:W-:-:S05]  /*01f0*/  IMAD.WIDE R16, R3, 0x4, R16 ;  /* 0x0000000403107825 */ /* 0x010fca00078e0210 */
[----:B------:R4:W4:Y:S01]  /*0200*/  LDG.E.EL R2, desc[UR4][R16.64] ;  /* 0x0000000410027981 */ /* 0x000922000c2e1900 */
[----:B-----5:R-:W-:-:S06]  /*0210*/  IMAD.WIDE R12, R3, 0x4, R12 ;  /* 0x00000004030c7825 */ /* 0x020fcc00078e020c */
[----:B------:R-:W5:Y:S01]  /*0220*/  LDG.E.EL R12, desc[UR4][R12.64] ;  /* 0x000000040c0c7981 */ /* 0x000f62000c2e1900 */
[----:B-1----:R-:W-:-:S06]  /*0230*/  IMAD.WIDE R10, R3, 0x4, R10 ;  /* 0x00000004030a7825 */ /* 0x002fcc00078e020a */
[----:B------:R-:W5:Y:S01]  /*0240*/  LDG.E.EL R10, desc[UR4][R10.64] ;  /* 0x000000040a0a7981 */ /* 0x000f62000c2e1900 */
[----:B--2---:R-:W-:-:S04]  /*0250*/  SHF.R.U32.HI R21, RZ, 0x1c, R9 ;  /* 0x0000001cff157819 */ /* 0x004fc80000011609 */
[----:B------:R-:W-:-:S04]  /*0260*/  LOP3.LUT R21, R21, 0x8, RZ, 0xc0, !PT ;  /* 0x0000000815157812 */ /* 0x000fc800078ec0ff */
[----:B------:R-:W-:Y:S02]  /*0270*/  IADD3 R21, P0, R8, R21, RZ ;  /* 0x0000001508157210 */ /* 0x000fe40007f1e0ff */
[----:B---3--:R-:W-:Y:S02]  /*0280*/  SHF.R.U32.HI R20, RZ, 0x1a, R5 ;  /* 0x0000001aff147819 */ /* 0x008fe40000011605 */
[----:B------:R-:W-:Y:S01]  /*0290*/  SHF.R.U32.HI R15, RZ, 0x1a, R7 ;  /* 0x0000001aff0f7819 */ /* 0x000fe20000011607 */
[----:B------:R-:W-:Y:S01]  /*02a0*/  IMAD.X R18, RZ, RZ, R9, P0 ;  /* 0x000000ffff127224 */ /* 0x000fe200000e0609 */
[----:B------:R-:W-:Y:S01]  /*02b0*/  LEA R19, P0, R4, UR6, 0x2 ;  /* 0x0000000604137c11 */ /* 0x000fe2000f8010ff */
[----:B------:R-:W1:Y:S01]  /*02c0*/  LDC.64 R8, c[0x0][0x238] ;  /* 0x00008e00ff087b82 */ /* 0x000e620000000a00 */
[----:B----4-:R-:W-:Y:S01]  /*02d0*/  IMAD.SHL.U32 R17, R21, 0x20, RZ ;  /* 0x0000002015117824 */ /* 0x010fe200078e00ff */
[----:B------:R-:W-:Y:S02]  /*02e0*/  LOP3.LUT R20, R20, 0x20, RZ, 0xc0, !PT ;  /* 0x0000002014147812 */ /* 0x000fe400078ec0ff */
[----:B------:R-:W-:-:S02]  /*02f0*/  LEA R16, P2, R6, UR6, 0x2 ;  /* 0x0000000606107c11 */ /* 0x000fc4000f8410ff */
[----:B------:R-:W-:Y:S02]  /*0300*/  LOP3.LUT R15, R15, 0x20, RZ, 0xc0, !PT ;  /* 0x000000200f0f7812 */ /* 0x000fe400078ec0ff */
[----:B------:R-:W-:Y:S02]  /*0310*/  LEA.HI.X R5, R4, UR7, R5, 0x2, P0 ;  /* 0x0000000704057c11 */ /* 0x000fe400080f1405 */
[----:B------:R-:W-:Y:S02]  /*0320*/  SHF.L.U64.HI R18, R21, 0x5, R18 ;  /* 0x0000000515127819 */ /* 0x000fe40000010212 */
[C---:B------:R-:W-:Y:S02]  /*0330*/  IADD3 R4, P1, P0, R17.reuse, R19, R20 ;  /* 0x0000001311047210 */ /* 0x040fe4000783e014 */
[----:B------:R-:W-:Y:S02]  /*0340*/  LEA.HI.X R7, R6, UR7, R7, 0x2, P2 ;  /* 0x0000000706077c11 */ /* 0x000fe400090f1407 */
[----:B------:R-:W-:Y:S01]  /*0350*/  IADD3 R6, P2, P3, R17, R16, R15 ;  /* 0x0000001011067210 */ /* 0x000fe20007b5e00f */
[----:B------:R-:W-:Y:S01]  /*0360*/  IMAD.SHL.U32 R15, R14, 0x40, RZ ;  /* 0x000000400e0f7824 */ /* 0x000fe200078e00ff */
[----:B------:R-:W-:-:S02]  /*0370*/  IADD3.X R5, R18, R5, RZ, P1, P0 ;  /* 0x0000000512057210 */ /* 0x000fc40000fe04ff */
[----:B------:R-:W-:Y:S01]  /*0380*/  IADD3.X R7, R18, R7, RZ, P2, P3 ;  /* 0x0000000712077210 */ /* 0x000fe200017e64ff */
[----:B------:R-:W-:-:S04]  /*0390*/  IMAD.WIDE R4, R15, 0x4, R4 ;  /* 0x000000040f047825 */ /* 0x000fc800078e0204 */
[----:B------:R-:W-:Y:S02]  /*03a0*/  IMAD.WIDE R6, R15, 0x4, R6 ;  /* 0x000000040f067825 */ /* 0x000fe400078e0206 */
[----:B------:R2:W5:Y:S02]  /*03b0*/  LDG.E.EL R5, desc[UR4][R4.64] ;  /* 0x0000000404057981 */ /* 0x000564000c2e1900 */
[----:B-1----:R-:W-:Y:S02]  /*03c0*/  IMAD.WIDE R8, R3, 0x4, R8 ;  /* 0x0000000403087825 */ /* 0x002fe400078e0208 */
[----:B------:R-:W3:Y:S04]  /*03d0*/  LDG.E.EL R7, desc[UR4][R6.64] ;  /* 0x0000000406077981 */ /* 0x000ee8000c2e1900 */
[----:B------:R-:W4:Y:S01]  /*03e0*/  LDG.E.EL R9, desc[UR4][R8.64] ;  /* 0x0000000408097981 */ /* 0x000f22000c2e1900 */
[----:B------:R-:W-:Y:S01]  /*03f0*/  FADD R14, R2, 9.9999997473787516356e-06 ;  /* 0x3727c5ac020e7421 */ /* 0x000fe20000000000 */
[----:B--2---:R-:W-:Y:S01]  /*0400*/  IMAD.MOV.U32 R4, RZ, RZ, 0x3e800000 ;  /* 0x3e800000ff047424 */ /* 0x004fe200078e00ff */
[----:B------:R-:W1:Y:S02]  /*0410*/  LDC.64 R2, c[0x0][0x240] ;  /* 0x00009000ff027b82 */ /* 0x000e640000000a00 */
[----:B------:R-:W2:Y:S02]  /*0420*/  MUFU.SQRT R15, R14 ;  /* 0x0000000e000f7308 */ /* 0x000ea40000002000 */
[----:B--2---:R-:W-:-:S02]  /*0430*/  FSETP.GT.AND P0, PT, R15, 8.50705917302346158658e+37, PT ;  /* 0x7e8000000f00780b */ /* 0x004fc40003f04000 */
[----:B------:R-:W-:-:S11]  /*0440*/  FSETP.GEU.AND P1, PT, R15, 1.175494350822287508e-38, PT ;  /* 0x008000000f00780b */ /* 0x000fd60003f2e000 */
[----:B------:R-:W-:-:S04]  /*0450*/  @P0 FMUL R15, R15, 0.25 ;  /* 0x3e8000000f0f0820 */ /* 0x000fc80000400000 */
[----:B------:R-:W-:-:S06]  /*0460*/  @!P1 FMUL R15, R15, 16777216 ;  /* 0x4b8000000f0f9820 */ /* 0x000fcc0000400000 */
[----:B------:R-:W2:Y:S01]  /*0470*/  MUFU.RCP R15, R15 ;  /* 0x0000000f000f7308 */ /* 0x000ea20000001000 */
[----:B------:R-:W-:-:S05]  /*0480*/  FSEL R4, R4, 1, P0 ;  /* 0x3f80000004047808 */ /* 0x000fca0000000000 */
[----:B------:R-:W-:-:S04]  /*0490*/  @!P1 FMUL R4, R4, 16777216 ;  /* 0x4b80000004049820 */ /* 0x000fc80000400000 */
[----:B--2---:R-:W-:Y:S01]  /*04a0*/  FMUL R4, R15, R4 ;  /* 0x000000040f047220 */ /* 0x004fe20000400000 */
[----:B-1----:R-:W-:-:S04]  /*04b0*/  IMAD.WIDE R2, R0, 0x4, R2 ;  /* 0x0000000400027825 */ /* 0x002fc800078e0202 */
[C---:B-----5:R-:W-:Y:S01]  /*04c0*/  FADD R5, -R12.reuse, R5 ;  /* 0x000000050c057221 */ /* 0x060fe20000000100 */
[----:B---3--:R-:W-:-:S03]  /*04d0*/  FADD R7, -R12, R7 ;  /* 0x000000070c077221 */ /* 0x008fc60000000100 */
[-C--:B------:R-:W-:Y:S01]  /*04e0*/  FMUL R5, R5, R4.reuse ;  /* 0x0000000405057220 */ /* 0x080fe20000400000 */
[----:B------:R-:W-:-:S03]  /*04f0*/  FMUL R4, R7, R4 ;  /* 0x0000000407047220 */ /* 0x000fc60000400000 */
[C-C-:B----4-:R-:W-:Y:S01]  /*0500*/  FFMA R5, R10.reuse, R5, R9.reuse ;  /* 0x000000050a057223 */ /* 0x150fe20000000009 */
[----:B------:R-:W-:-:S04]  /*0510*/  FFMA R4, R10, R4, R9 ;  /* 0x000000040a047223 */ /* 0x000fc80000000009 */
[C---:B------:R-:W-:Y:S02]  /*0520*/  FSETP.GEU.AND P0, PT, R5.reuse, RZ, PT ;  /* 0x000000ff0500720b */ /* 0x040fe40003f0e000 */
[C---:B------:R-:W-:Y:S02]  /*0530*/  FSETP.GEU.AND P1, PT, R4.reuse, RZ, PT ;  /* 0x000000ff0400720b */ /* 0x040fe40003f2e000 */
[----:B------:R-:W-:Y:S02]  /*0540*/  FSEL R6, R5, RZ, P0 ;  /* 0x000000ff05067208 */ /* 0x000fe40000000000 */
[----:B------:R-:W-:-:S05]  /*0550*/  FSEL R7, R4, RZ, P1 ;  /* 0x000000ff04077208 */ /* 0x000fca0000800000 */
[----:B------:R-:W-:Y:S01]  /*0560*/  STG.E.64 desc[UR4][R2.64], R6 ;  /* 0x0000000602007986 */ /* 0x000fe2000c101b04 */
[----:B------:R-:W-:Y:S05]  /*0570*/  EXIT ;  /* 0x000000000000794d */ /* 0x000fea0003800000 */
.L_x_0:
[----:B------:R-:W-:-:S00]  /*0580*/  BRA `(.L_x_0) ;  /* 0xfffffffc00fc7947 */ /* 0x000fc0000383ffff */
[----:B------:R-:W-:-:S00]  /*0590*/  NOP ;  /* 0x0000000000007918 */ /* 0x000fc00000000000 */
        /* <DEDUP_REMOVED lines=14> */
.L_x_1:


//--------------------- .nv.global.init           --------------------------
	.section	.nv.global.init,"aw",@progbits
.nv.global.init:
	.type		_$_str,@object
	.size		_$_str,(_$_str_$_2 - _$_str)
_$_str:
        /*0000*/ 	.byte	0x5f, 0x5f, 0x43, 0x55, 0x44, 0x41, 0x5f, 0x46, 0x54, 0x5a, 0x00
	.type		_$_str_$_2,@object
	.size		_$_str_$_2,(.L_1 - _$_str_$_2)
_$_str_$_2:
        /*000b*/ 	.byte	0x5f, 0x5f, 0x43, 0x55, 0x44, 0x41, 0x5f, 0x50, 0x52, 0x45, 0x43, 0x5f, 0x53, 0x51, 0x52, 0x54
        /*001b*/ 	.byte	0x00
.L_1:


//--------------------- .nv.constant0.triton_poi_fused__native_batch_norm_legit_no_training__unsafe_index_relu_22 --------------------------
	.section	.nv.constant0.triton_poi_fused__native_batch_norm_legit_no_training__unsafe_index_relu_22,"a",@progbits
	.sectionflags	@""
	.align	4
.nv.constant0.triton_poi_fused__native_batch_norm_legit_no_training__unsafe_index_relu_22:
	.zero		588
